//
// Generated by NVIDIA NVVM Compiler
//
// Compiler Build ID: CL-36424714
// Cuda compilation tools, release 13.0, V13.0.88
// Based on NVVM 20.0.0
//

.version 9.0
.target sm_100
.address_size 64

	// .globl	_Z9drawAccumPjPhiiPi

.visible .entry _Z9drawAccumPjPhiiPi(
	.param .u64 .ptr .align 1 _Z9drawAccumPjPhiiPi_param_0,
	.param .u64 .ptr .align 1 _Z9drawAccumPjPhiiPi_param_1,
	.param .u32 _Z9drawAccumPjPhiiPi_param_2,
	.param .u32 _Z9drawAccumPjPhiiPi_param_3,
	.param .u64 .ptr .align 1 _Z9drawAccumPjPhiiPi_param_4
)
{
	.reg .pred 	%p<5>;
	.reg .b16 	%rs<10>;
	.reg .b32 	%r<24>;
	.reg .b64 	%rd<21>;

	ld.param.u64 	%rd3, [_Z9drawAccumPjPhiiPi_param_0];
	ld.param.u64 	%rd5, [_Z9drawAccumPjPhiiPi_param_1];
	ld.param.u32 	%r4, [_Z9drawAccumPjPhiiPi_param_2];
	ld.param.u32 	%r5, [_Z9drawAccumPjPhiiPi_param_3];
	ld.param.u64 	%rd4, [_Z9drawAccumPjPhiiPi_param_4];
	cvta.to.global.u64 	%rd1, %rd5;
	mov.u32 	%r7, %ntid.x;
	mov.u32 	%r8, %ctaid.x;
	mov.u32 	%r9, %tid.x;
	mad.lo.s32 	%r10, %r7, %r8, %r9;
	mov.u32 	%r11, %ntid.y;
	mov.u32 	%r12, %ctaid.y;
	mov.u32 	%r13, %tid.y;
	mad.lo.s32 	%r14, %r11, %r12, %r13;
	mad.lo.s32 	%r1, %r4, %r14, %r10;
	mul.lo.s32 	%r2, %r5, %r4;
	setp.ge.s32 	%p1, %r10, %r4;
	setp.ge.s32 	%p2, %r14, %r5;
	or.pred  	%p3, %p1, %p2;
	@%p3 bra 	$L__BB0_4;
	cvta.to.global.u64 	%rd6, %rd3;
	mul.wide.s32 	%rd7, %r1, 4;
	add.s64 	%rd2, %rd6, %rd7;
	ld.global.u32 	%r3, [%rd2];
	setp.eq.s32 	%p4, %r3, 0;
	@%p4 bra 	$L__BB0_3;
	cvta.to.global.u64 	%rd8, %rd4;
	cvt.s64.s32 	%rd9, %r1;
	ld.global.u32 	%r16, [%rd8];
	div.u32 	%r17, %r16, %r3;
	cvt.u16.u32 	%rs1, %r17;
	neg.s16 	%rs2, %rs1;
	add.s64 	%rd10, %rd1, %rd9;
	st.global.u8 	[%rd10], %rs2;
	ld.global.u32 	%r18, [%rd8];
	ld.global.u32 	%r19, [%rd2];
	div.u32 	%r20, %r18, %r19;
	cvt.u16.u32 	%rs3, %r20;
	neg.s16 	%rs4, %rs3;
	cvt.s64.s32 	%rd11, %r2;
	add.s64 	%rd12, %rd10, %rd11;
	st.global.u8 	[%rd12], %rs4;
	ld.global.u32 	%r21, [%rd8];
	ld.global.u32 	%r22, [%rd2];
	div.u32 	%r23, %r21, %r22;
	cvt.u16.u32 	%rs5, %r23;
	neg.s16 	%rs6, %rs5;
	add.s64 	%rd13, %rd12, %rd11;
	st.global.u8 	[%rd13], %rs6;
	add.s64 	%rd14, %rd13, %rd11;
	mov.b16 	%rs7, 255;
	st.global.u8 	[%rd14], %rs7;
	bra.uni 	$L__BB0_4;
$L__BB0_3:
	cvt.s64.s32 	%rd15, %r1;
	add.s64 	%rd16, %rd1, %rd15;
	mov.b16 	%rs8, 0;
	st.global.u8 	[%rd16], %rs8;
	cvt.s64.s32 	%rd17, %r2;
	add.s64 	%rd18, %rd16, %rd17;
	st.global.u8 	[%rd18], %rs8;
	add.s64 	%rd19, %rd18, %rd17;
	st.global.u8 	[%rd19], %rs8;
	add.s64 	%rd20, %rd19, %rd17;
	mov.b16 	%rs9, 255;
	st.global.u8 	[%rd20], %rs9;
$L__BB0_4:
	ret;

}


// ===== COMPILED SASS (sm_100) =====

	.target	sm_100

	.elftype	@"ET_EXEC"


//--------------------- .note.nv.tkinfo           --------------------------
	.section	.note.nv.tkinfo,"",@"SHT_NOTE"
	.sectionflags	@"SHF_NOTE_NV_TKINFO"
	.tkinfo
        /*0018*/ 	.word	0x00000002
        /*0030*/ 	.string	""
        /*0030*/ 	.string	"ptxas"
        /*0030*/ 	.string	"Cuda compilation tools, release 13.0, V13.0.88"
        /*0030*/ 	.string	"Build cuda_13.0.r13.0/compiler.36424714_0"
        /*0030*/ 	.string	"-arch sm_100 -m 64 "



//--------------------- .note.nv.cuinfo           --------------------------
	.section	.note.nv.cuinfo,"",@"SHT_NOTE"
	.sectionflags	@"SHF_NOTE_NV_CUINFO"
        /*0018*/ 	.short	0x0002
        /*001a*/ 	.short	0x0064
        /*001c*/ 	.short	0x0082
	.zero		2


//--------------------- .nv.info                  --------------------------
	.section	.nv.info,"",@"SHT_CUDA_INFO"
	.align	4


	//----- nvinfo : EIATTR_REGCOUNT
	.align		4
        /*0000*/ 	.byte	0x04, 0x2f
        /*0002*/ 	.short	(.L_1 - .L_0)
	.align		4
.L_0:
        /*0004*/ 	.word	index@(_Z9drawAccumPjPhiiPi)
        /*0008*/ 	.word	0x00000012


	//----- nvinfo : EIATTR_FRAME_SIZE
	.align		4
.L_1:
        /*000c*/ 	.byte	0x04, 0x11
        /*000e*/ 	.short	(.L_3 - .L_2)
	.align		4
.L_2:
        /*0010*/ 	.word	index@(_Z9drawAccumPjPhiiPi)
        /*0014*/ 	.word	0x00000000


	//----- nvinfo : EIATTR_MIN_STACK_SIZE
	.align		4
.L_3:
        /*0018*/ 	.byte	0x04, 0x12
        /*001a*/ 	.short	(.L_5 - .L_4)
	.align		4
.L_4:
        /*001c*/ 	.word	index@(_Z9drawAccumPjPhiiPi)
        /*0020*/ 	.word	0x00000000
.L_5:


//--------------------- .nv.compat                --------------------------
	.section	.nv.compat,"",@"SHT_CUDA_COMPAT_INFO"
	.align	4
        /*0000*/ 	.byte	0x02, 0x09, 0x00, 0x00, 0x02, 0x02, 0x01, 0x00, 0x02, 0x05, 0x05, 0x00, 0x03, 0x07, 0x01, 0x01
        /*0010*/ 	.byte	0x02, 0x03, 0x00, 0x00, 0x02, 0x06, 0x01, 0x00, 0x04, 0x0b, 0x08, 0x00, 0x09, 0x00, 0x00, 0x00
        /*0020*/ 	.byte	0x00, 0x00, 0x00, 0x00


//--------------------- .nv.info._Z9drawAccumPjPhiiPi --------------------------
	.section	.nv.info._Z9drawAccumPjPhiiPi,"",@"SHT_CUDA_INFO"
	.sectionflags	@""
	.align	4


	//----- nvinfo : EIATTR_CUDA_API_VERSION
	.align		4
        /*0000*/ 	.byte	0x04, 0x37
        /*0002*/ 	.short	(.L_7 - .L_6)
.L_6:
        /*0004*/ 	.word	0x00000082


	//----- nvinfo : EIATTR_KPARAM_INFO
	.align		4
.L_7:
        /*0008*/ 	.byte	0x04, 0x17
        /*000a*/ 	.short	(.L_9 - .L_8)
.L_8:
        /*000c*/ 	.word	0x00000000
        /*0010*/ 	.short	0x0004
        /*0012*/ 	.short	0x0018
        /*0014*/ 	.byte	0x00, 0xf5, 0x21, 0x00


	//----- nvinfo : EIATTR_KPARAM_INFO
	.align		4
.L_9:
        /*0018*/ 	.byte	0x04, 0x17
        /*001a*/ 	.short	(.L_11 - .L_10)
.L_10:
        /*001c*/ 	.word	0x00000000
        /*0020*/ 	.short	0x0003
        /*0022*/ 	.short	0x0014
        /*0024*/ 	.byte	0x00, 0xf0, 0x11, 0x00


	//----- nvinfo : EIATTR_KPARAM_INFO
	.align		4
.L_11:
        /*0028*/ 	.byte	0x04, 0x17
        /*002a*/ 	.short	(.L_13 - .L_12)
.L_12:
        /*002c*/ 	.word	0x00000000
        /*0030*/ 	.short	0x0002
        /*0032*/ 	.short	0x0010
        /*0034*/ 	.byte	0x00, 0xf0, 0x11, 0x00


	//----- nvinfo : EIATTR_KPARAM_INFO
	.align		4
.L_13:
        /*0038*/ 	.byte	0x04, 0x17
        /*003a*/ 	.short	(.L_15 - .L_14)
.L_14:
        /*003c*/ 	.word	0x00000000
        /*0040*/ 	.short	0x0001
        /*0042*/ 	.short	0x0008
        /*0044*/ 	.byte	0x00, 0xf5, 0x21, 0x00


	//----- nvinfo : EIATTR_KPARAM_INFO
	.align		4
.L_15:
        /*0048*/ 	.byte	0x04, 0x17
        /*004a*/ 	.short	(.L_17 - .L_16)
.L_16:
        /*004c*/ 	.word	0x00000000
        /*0050*/ 	.short	0x0000
        /*0052*/ 	.short	0x0000
        /*0054*/ 	.byte	0x00, 0xf5, 0x21, 0x00


	//----- nvinfo : EIATTR_SPARSE_MMA_MASK
	.align		4
.L_17:
        /*0058*/ 	.byte	0x03, 0x50
        /*005a*/ 	.short	0x0000


	//----- nvinfo : EIATTR_MAXREG_COUNT
	.align		4
        /*005c*/ 	.byte	0x03, 0x1b
        /*005e*/ 	.short	0x00ff


	//----- nvinfo : EIATTR_MERCURY_ISA_VERSION
	.align		4
        /*0060*/ 	.byte	0x03, 0x5f
        /*0062*/ 	.short	0x0101


	//----- nvinfo : EIATTR_VRC_CTA_INIT_COUNT
	.align		4
        /*0064*/ 	.byte	0x02, 0x4a
	.zero		1
	.zero		1


	//----- nvinfo : EIATTR_EXIT_INSTR_OFFSETS
	.align		4
        /*0068*/ 	.byte	0x04, 0x1c
        /*006a*/ 	.short	(.L_19 - .L_18)


	//   ....[0]....
.L_18:
        /*006c*/ 	.word	0x000000d0


	//   ....[1]....
        /*0070*/ 	.word	0x00000660


	//   ....[2]....
        /*0074*/ 	.word	0x00000760


	//----- nvinfo : EIATTR_CRS_STACK_SIZE
	.align		4
.L_19:
        /*0078*/ 	.byte	0x04, 0x1e
        /*007a*/ 	.short	(.L_21 - .L_20)
.L_20:
        /*007c*/ 	.word	0x00000000


	//----- nvinfo : EIATTR_CBANK_PARAM_SIZE
	.align		4
.L_21:
        /*0080*/ 	.byte	0x03, 0x19
        /*0082*/ 	.short	0x0020


	//----- nvinfo : EIATTR_PARAM_CBANK
	.align		4
        /*0084*/ 	.byte	0x04, 0x0a
        /*0086*/ 	.short	(.L_23 - .L_22)
	.align		4
.L_22:
        /*0088*/ 	.word	index@(.nv.constant0._Z9drawAccumPjPhiiPi)
        /*008c*/ 	.short	0x0380
        /*008e*/ 	.short	0x0020


	//----- nvinfo : EIATTR_SW_WAR
	.align		4
.L_23:
        /*0090*/ 	.byte	0x04, 0x36
        /*0092*/ 	.short	(.L_25 - .L_24)
.L_24:
        /*0094*/ 	.word	0x00000008
.L_25:


//--------------------- .nv.callgraph             --------------------------
	.section	.nv.callgraph,"",@"SHT_CUDA_CALLGRAPH"
	.align	4
	.sectionentsize	8
	.align		4
        /*0000*/ 	.word	0x00000000
	.align		4
        /*0004*/ 	.word	0xffffffff
	.align		4
        /*0008*/ 	.word	0x00000000
	.align		4
        /*000c*/ 	.word	0xfffffffe
	.align		4
        /*0010*/ 	.word	0x00000000
	.align		4
        /*0014*/ 	.word	0xfffffffd
	.align		4
        /*0018*/ 	.word	0x00000000
	.align		4
        /*001c*/ 	.word	0xfffffffc


//--------------------- .text._Z9drawAccumPjPhiiPi --------------------------
	.section	.text._Z9drawAccumPjPhiiPi,"ax",@progbits
	.align	128
        .global         _Z9drawAccumPjPhiiPi
        .type           _Z9drawAccumPjPhiiPi,@function
        .size           _Z9drawAccumPjPhiiPi,(.L_x_2 - _Z9drawAccumPjPhiiPi)
        .other          _Z9drawAccumPjPhiiPi,@"STO_CUDA_ENTRY STV_DEFAULT"
_Z9drawAccumPjPhiiPi:
.text._Z9drawAccumPjPhiiPi:
[----:B------:R-:W-:Y:S01]  /*0000*/  LDC R1, c[0x0][0x37c] ;  /* 0x0000df00ff017b82 */ /* 0x000fe20000000800 */
[----:B------:R-:W0:Y:S01]  /*0010*/  S2R R3, SR_CTAID.Y ;  /* 0x0000000000037919 */ /* 0x000e220000002600 */
[----:B------:R-:W1:Y:S01]  /*0020*/  LDCU UR6, c[0x0][0x360] ;  /* 0x00006c00ff0677ac */ /* 0x000e620008000800 */
[----:B------:R-:W0:Y:S01]  /*0030*/  S2R R2, SR_TID.Y ;  /* 0x0000000000027919 */ /* 0x000e220000002200 */
[----:B------:R-:W0:Y:S01]  /*0040*/  LDCU UR7, c[0x0][0x364] ;  /* 0x00006c80ff0777ac */ /* 0x000e220008000800 */
[----:B------:R-:W1:Y:S01]  /*0050*/  S2R R0, SR_CTAID.X ;  /* 0x0000000000007919 */ /* 0x000e620000002500 */
[----:B------:R-:W2:Y:S01]  /*0060*/  LDCU.64 UR4, c[0x0][0x390] ;  /* 0x00007200ff0477ac */ /* 0x000ea20008000a00 */
[----:B------:R-:W1:Y:S01]  /*0070*/  S2R R5, SR_TID.X ;  /* 0x0000000000057919 */ /* 0x000e620000002100 */
[----:B0-----:R-:W-:-:S05]  /*0080*/  IMAD R3, R3, UR7, R2 ;  /* 0x0000000703037c24 */ /* 0x001fca000f8e0202 */
[----:B--2---:R-:W-:Y:S01]  /*0090*/  ISETP.GE.AND P0, PT, R3, UR5, PT ;  /* 0x0000000503007c0c */ /* 0x004fe2000bf06270 */
[----:B-1----:R-:W-:-:S04]  /*00a0*/  IMAD R0, R0, UR6, R5 ;  /* 0x0000000600007c24 */ /* 0x002fc8000f8e0205 */
[----:B------:R-:W-:Y:S01]  /*00b0*/  IMAD R9, R3, UR4, R0 ;  /* 0x0000000403097c24 */ /* 0x000fe2000f8e0200 */
[----:B------:R-:W-:-:S13]  /*00c0*/  ISETP.GE.OR P0, PT, R0, UR4, P0 ;  /* 0x0000000400007c0c */ /* 0x000fda0008706670 */
[----:B------:R-:W-:Y:S05]  /*00d0*/  @P0 EXIT ;  /* 0x000000000000094d */ /* 0x000fea0003800000 */
[----:B------:R-:W0:Y:S01]  /*00e0*/  LDC.64 R4, c[0x0][0x380] ;  /* 0x0000e000ff047b82 */ /* 0x000e220000000a00 */
[----:B------:R-:W1:Y:S01]  /*00f0*/  LDCU.64 UR6, c[0x0][0x358] ;  /* 0x00006b00ff0677ac */ /* 0x000e620008000a00 */
[----:B0-----:R-:W-:-:S05]  /*0100*/  IMAD.WIDE R4, R9, 0x4, R4 ;  /* 0x0000000409047825 */ /* 0x001fca00078e0204 */
[----:B-1----:R-:W2:Y:S01]  /*0110*/  LDG.E R0, desc[UR6][R4.64] ;  /* 0x0000000604007981 */ /* 0x002ea2000c1e1900 */
[----:B------:R-:W-:Y:S01]  /*0120*/  UIMAD UR4, UR4, UR5, URZ ;  /* 0x00000005040472a4 */ /* 0x000fe2000f8e02ff */
[----:B--2---:R-:W-:-:S13]  /*0130*/  ISETP.NE.AND P0, PT, R0, RZ, PT ;  /* 0x000000ff0000720c */ /* 0x004fda0003f05270 */
[----:B------:R-:W-:Y:S05]  /*0140*/  @!P0 BRA `(.L_x_0) ;  /* 0x0000000400488947 */ /* 0x000fea0003800000 */
[----:B------:R-:W0:Y:S01]  /*0150*/  LDC.64 R2, c[0x0][0x398] ;  /* 0x0000e600ff027b82 */ /* 0x000e220000000a00 */
[----:B------:R-:W1:Y:S01]  /*0160*/  I2F.U32.RP R8, R0 ;  /* 0x0000000000087306 */ /* 0x000e620000209000 */
[----:B------:R-:W-:Y:S01]  /*0170*/  IMAD.MOV R13, RZ, RZ, -R0 ;  /* 0x000000ffff0d7224 */ /* 0x000fe200078e0a00 */
[----:B------:R-:W2:Y:S01]  /*0180*/  LDCU.64 UR8, c[0x0][0x388] ;  /* 0x00007100ff0877ac */ /* 0x000ea20008000a00 */
[----:B0-----:R-:W3:Y:S05]  /*0190*/  LDG.E R11, desc[UR6][R2.64] ;  /* 0x00000006020b7981 */ /* 0x001eea000c1e1900 */
[----:B-1----:R-:W0:Y:S01]  /*01a0*/  MUFU.RCP R8, R8 ;  /* 0x0000000800087308 */ /* 0x002e220000001000 */
[----:B------:R-:W-:Y:S01]  /*01b0*/  ISETP.NE.U32.AND P2, PT, R0, RZ, PT ;  /* 0x000000ff0000720c */ /* 0x000fe20003f45070 */
[----:B0-----:R-:W-:-:S06]  /*01c0*/  VIADD R6, R8, 0xffffffe ;  /* 0x0ffffffe08067836 */ /* 0x001fcc0000000000 */
[----:B------:R0:W1:Y:S02]  /*01d0*/  F2I.FTZ.U32.TRUNC.NTZ R7, R6 ;  /* 0x0000000600077305 */ /* 0x000064000021f000 */
[----:B0-----:R-:W-:Y:S02]  /*01e0*/  IMAD.MOV.U32 R6, RZ, RZ, RZ ;  /* 0x000000ffff067224 */ /* 0x001fe400078e00ff */
[----:B-1----:R-:W-:-:S04]  /*01f0*/  IMAD R13, R13, R7, RZ ;  /* 0x000000070d0d7224 */ /* 0x002fc800078e02ff */
[----:B------:R-:W-:-:S06]  /*0200*/  IMAD.HI.U32 R10, R7, R13, R6 ;  /* 0x0000000d070a7227 */ /* 0x000fcc00078e0006 */
[----:B---3--:R-:W-:-:S04]  /*0210*/  IMAD.HI.U32 R10, R10, R11, RZ ;  /* 0x0000000b0a0a7227 */ /* 0x008fc800078e00ff */
[----:B------:R-:W-:-:S04]  /*0220*/  IMAD.MOV R7, RZ, RZ, -R10 ;  /* 0x000000ffff077224 */ /* 0x000fc800078e0a0a */
[----:B------:R-:W-:-:S05]  /*0230*/  IMAD R11, R0, R7, R11 ;  /* 0x00000007000b7224 */ /* 0x000fca00078e020b */
[----:B------:R-:W-:-:S13]  /*0240*/  ISETP.GE.U32.AND P0, PT, R11, R0, PT ;  /* 0x000000000b00720c */ /* 0x000fda0003f06070 */
[----:B------:R-:W-:Y:S01]  /*0250*/  @P0 IMAD.IADD R11, R11, 0x1, -R0 ;  /* 0x000000010b0b0824 */ /* 0x000fe200078e0a00 */
[----:B------:R-:W-:Y:S02]  /*0260*/  @P0 IADD3 R10, PT, PT, R10, 0x1, RZ ;  /* 0x000000010a0a0810 */ /* 0x000fe40007ffe0ff */
[----:B--2---:R-:W-:Y:S02]  /*0270*/  IADD3 R6, P0, PT, R9, UR8, RZ ;  /* 0x0000000809067c10 */ /* 0x004fe4000ff1e0ff */
[----:B------:R-:W-:Y:S02]  /*0280*/  ISETP.GE.U32.AND P1, PT, R11, R0, PT ;  /* 0x000000000b00720c */ /* 0x000fe40003f26070 */
[----:B------:R-:W-:-:S11]  /*0290*/  LEA.HI.X.SX32 R7, R9, UR9, 0x1, P0 ;  /* 0x0000000909077c11 */ /* 0x000fd600080f0eff */
[----:B------:R-:W-:Y:S01]  /*02a0*/  @P1 VIADD R10, R10, 0x1 ;  /* 0x000000010a0a1836 */ /* 0x000fe20000000000 */
[----:B------:R-:W-:-:S05]  /*02b0*/  @!P2 LOP3.LUT R10, RZ, R0, RZ, 0x33, !PT ;  /* 0x00000000ff0aa212 */ /* 0x000fca00078e33ff */
[----:B------:R-:W-:-:S05]  /*02c0*/  IMAD.MOV R13, RZ, RZ, -R10 ;  /* 0x000000ffff0d7224 */ /* 0x000fca00078e0a0a */
[----:B------:R-:W-:-:S05]  /*02d0*/  PRMT R13, R13, 0x7710, RZ ;  /* 0x000077100d0d7816 */ /* 0x000fca00000000ff */
[----:B------:R0:W-:Y:S04]  /*02e0*/  STG.E.U8 desc[UR6][R6.64], R13 ;  /* 0x0000000d06007986 */ /* 0x0001e8000c101106 */
[----:B------:R-:W2:Y:S04]  /*02f0*/  LDG.E R11, desc[UR6][R4.64] ;  /* 0x00000006040b7981 */ /* 0x000ea8000c1e1900 */
[----:B------:R-:W3:Y:S01]  /*0300*/  LDG.E R0, desc[UR6][R2.64] ;  /* 0x0000000602007981 */ /* 0x000ee2000c1e1900 */
[----:B------:R-:W-:Y:S01]  /*0310*/  USHF.R.S32.HI UR5, URZ, 0x1f, UR4 ;  /* 0x0000001fff057899 */ /* 0x000fe20008011404 */
[----:B--2---:R-:W1:Y:S01]  /*0320*/  I2F.U32.RP R10, R11 ;  /* 0x0000000b000a7306 */ /* 0x004e620000209000 */
[----:B------:R-:W-:Y:S01]  /*0330*/  IMAD.MOV R15, RZ, RZ, -R11 ;  /* 0x000000ffff0f7224 */ /* 0x000fe200078e0a0b */
[----:B------:R-:W-:-:S06]  /*0340*/  ISETP.NE.U32.AND P2, PT, R11, RZ, PT ;  /* 0x000000ff0b00720c */ /* 0x000fcc0003f45070 */
[----:B-1----:R-:W1:Y:S02]  /*0350*/  MUFU.RCP R10, R10 ;  /* 0x0000000a000a7308 */ /* 0x002e640000001000 */
[----:B-1----:R-:W-:-:S06]  /*0360*/  VIADD R8, R10, 0xffffffe ;  /* 0x0ffffffe0a087836 */ /* 0x002fcc0000000000 */
[----:B------:R1:W2:Y:S02]  /*0370*/  F2I.FTZ.U32.TRUNC.NTZ R9, R8 ;  /* 0x0000000800097305 */ /* 0x0002a4000021f000 */
[----:B-1----:R-:W-:Y:S02]  /*0380*/  HFMA2 R8, -RZ, RZ, 0, 0 ;  /* 0x00000000ff087431 */ /* 0x002fe400000001ff */
[----:B--2---:R-:W-:-:S04]  /*0390*/  IMAD R15, R15, R9, RZ ;  /* 0x000000090f0f7224 */ /* 0x004fc800078e02ff */
[----:B------:R-:W-:-:S06]  /*03a0*/  IMAD.HI.U32 R9, R9, R15, R8 ;  /* 0x0000000f09097227 */ /* 0x000fcc00078e0008 */
[----:B---3--:R-:W-:-:S04]  /*03b0*/  IMAD.HI.U32 R9, R9, R0, RZ ;  /* 0x0000000009097227 */ /* 0x008fc800078e00ff */
[----:B------:R-:W-:-:S04]  /*03c0*/  IMAD.MOV R12, RZ, RZ, -R9 ;  /* 0x000000ffff0c7224 */ /* 0x000fc800078e0a09 */
[----:B------:R-:W-:-:S05]  /*03d0*/  IMAD R0, R11, R12, R0 ;  /* 0x0000000c0b007224 */ /* 0x000fca00078e0200 */
[----:B------:R-:W-:-:S13]  /*03e0*/  ISETP.GE.U32.AND P0, PT, R0, R11, PT ;  /* 0x0000000b0000720c */ /* 0x000fda0003f06070 */
[----:B------:R-:W-:Y:S02]  /*03f0*/  @P0 IMAD.IADD R0, R0, 0x1, -R11 ;  /* 0x0000000100000824 */ /* 0x000fe400078e0a0b */
[----:B------:R-:W-:Y:S01]  /*0400*/  @P0 VIADD R9, R9, 0x1 ;  /* 0x0000000109090836 */ /* 0x000fe20000000000 */
[----:B0-----:R-:W-:Y:S02]  /*0410*/  IADD3 R6, P0, PT, R6, UR4, RZ ;  /* 0x0000000406067c10 */ /* 0x001fe4000ff1e0ff */
[----:B------:R-:W-:Y:S02]  /*0420*/  ISETP.GE.U32.AND P1, PT, R0, R11, PT ;  /* 0x0000000b0000720c */ /* 0x000fe40003f26070 */
[----:B------:R-:W-:-:S11]  /*0430*/  IADD3.X R7, PT, PT, R7, UR5, RZ, P0, !PT ;  /* 0x0000000507077c10 */ /* 0x000fd600087fe4ff */
[----:B------:R-:W-:Y:S01]  /*0440*/  @P1 VIADD R9, R9, 0x1 ;  /* 0x0000000109091836 */ /* 0x000fe20000000000 */
[----:B------:R-:W-:-:S04]  /*0450*/  @!P2 LOP3.LUT R9, RZ, R11, RZ, 0x33, !PT ;  /* 0x0000000bff09a212 */ /* 0x000fc800078e33ff */
[----:B------:R-:W-:-:S04]  /*0460*/  IADD3 R11, PT, PT, RZ, -R9, RZ ;  /* 0x80000009ff0b7210 */ /* 0x000fc80007ffe0ff */
[----:B------:R-:W-:-:S05]  /*0470*/  PRMT R11, R11, 0x7710, RZ ;  /* 0x000077100b0b7816 */ /* 0x000fca00000000ff */
[----:B------:R0:W-:Y:S04]  /*0480*/  STG.E.U8 desc[UR6][R6.64], R11 ;  /* 0x0000000b06007986 */ /* 0x0001e8000c101106 */
[----:B------:R-:W2:Y:S04]  /*0490*/  LDG.E R5, desc[UR6][R4.64] ;  /* 0x0000000604057981 */ /* 0x000ea8000c1e1900 */
[----:B------:R-:W3:Y:S01]  /*04a0*/  LDG.E R2, desc[UR6][R2.64] ;  /* 0x0000000602027981 */ /* 0x000ee2000c1e1900 */
[----:B--2---:R-:W1:Y:S01]  /*04b0*/  I2F.U32.RP R0, R5 ;  /* 0x0000000500007306 */ /* 0x004e620000209000 */
[----:B------:R-:W-:Y:S01]  /*04c0*/  IMAD.MOV R13, RZ, RZ, -R5 ;  /* 0x000000ffff0d7224 */ /* 0x000fe200078e0a05 */
[----:B------:R-:W-:-:S06]  /*04d0*/  ISETP.NE.U32.AND P0, PT, R5, RZ, PT ;  /* 0x000000ff0500720c */ /* 0x000fcc0003f05070 */
[----:B-1----:R-:W1:Y:S02]  /*04e0*/  MUFU.RCP R0, R0 ;  /* 0x0000000000007308 */ /* 0x002e640000001000 */
[----:B-1----:R-:W-:Y:S02]  /*04f0*/  VIADD R8, R0, 0xffffffe ;  /* 0x0ffffffe00087836 */ /* 0x002fe40000000000 */
[----:B------:R-:W-:-:S04]  /*0500*/  IMAD.MOV.U32 R0, RZ, RZ, 0xff ;  /* 0x000000ffff007424 */ /* 0x000fc800078e00ff */
[----:B------:R1:W2:Y:S02]  /*0510*/  F2I.FTZ.U32.TRUNC.NTZ R9, R8 ;  /* 0x0000000800097305 */ /* 0x0002a4000021f000 */
[----:B-1----:R-:W-:Y:S02]  /*0520*/  IMAD.MOV.U32 R8, RZ, RZ, RZ ;  /* 0x000000ffff087224 */ /* 0x002fe400078e00ff */
[----:B--2---:R-:W-:-:S04]  /*0530*/  IMAD R13, R13, R9, RZ ;  /* 0x000000090d0d7224 */ /* 0x004fc800078e02ff */
[----:B------:R-:W-:-:S06]  /*0540*/  IMAD.HI.U32 R9, R9, R13, R8 ;  /* 0x0000000d09097227 */ /* 0x000fcc00078e0008 */
[----:B---3--:R-:W-:-:S05]  /*0550*/  IMAD.HI.U32 R9, R9, R2, RZ ;  /* 0x0000000209097227 */ /* 0x008fca00078e00ff */
[----:B------:R-:W-:-:S05]  /*0560*/  IADD3 R3, PT, PT, -R9, RZ, RZ ;  /* 0x000000ff09037210 */ /* 0x000fca0007ffe1ff */
[----:B------:R-:W-:-:S05]  /*0570*/  IMAD R2, R5, R3, R2 ;  /* 0x0000000305027224 */ /* 0x000fca00078e0202 */
[----:B------:R-:W-:-:S13]  /*0580*/  ISETP.GE.U32.AND P1, PT, R2, R5, PT ;  /* 0x000000050200720c */ /* 0x000fda0003f26070 */
[----:B------:R-:W-:Y:S02]  /*0590*/  @P1 IMAD.IADD R2, R2, 0x1, -R5 ;  /* 0x0000000102021824 */ /* 0x000fe400078e0a05 */
[----:B------:R-:W-:-:S03]  /*05a0*/  @P1 VIADD R9, R9, 0x1 ;  /* 0x0000000109091836 */ /* 0x000fc60000000000 */
[----:B------:R-:W-:Y:S02]  /*05b0*/  ISETP.GE.U32.AND P2, PT, R2, R5, PT ;  /* 0x000000050200720c */ /* 0x000fe40003f46070 */
[----:B------:R-:W-:-:S04]  /*05c0*/  IADD3 R2, P1, PT, R6, UR4, RZ ;  /* 0x0000000406027c10 */ /* 0x000fc8000ff3e0ff */
[----:B------:R-:W-:-:S07]  /*05d0*/  IADD3.X R3, PT, PT, R7, UR5, RZ, P1, !PT ;  /* 0x0000000507037c10 */ /* 0x000fce0008ffe4ff */
[----:B------:R-:W-:Y:S01]  /*05e0*/  @P2 VIADD R9, R9, 0x1 ;  /* 0x0000000109092836 */ /* 0x000fe20000000000 */
[----:B------:R-:W-:Y:S02]  /*05f0*/  @!P0 LOP3.LUT R9, RZ, R5, RZ, 0x33, !PT ;  /* 0x00000005ff098212 */ /* 0x000fe400078e33ff */
[----:B------:R-:W-:Y:S02]  /*0600*/  IADD3 R4, P0, PT, R2, UR4, RZ ;  /* 0x0000000402047c10 */ /* 0x000fe4000ff1e0ff */
[----:B0-----:R-:W-:Y:S02]  /*0610*/  IADD3 R7, PT, PT, RZ, -R9, RZ ;  /* 0x80000009ff077210 */ /* 0x001fe40007ffe0ff */
[----:B------:R-:W-:Y:S02]  /*0620*/  IADD3.X R5, PT, PT, R3, UR5, RZ, P0, !PT ;  /* 0x0000000503057c10 */ /* 0x000fe400087fe4ff */
[----:B------:R-:W-:-:S05]  /*0630*/  PRMT R7, R7, 0x7710, RZ ;  /* 0x0000771007077816 */ /* 0x000fca00000000ff */
[----:B------:R-:W-:Y:S04]  /*0640*/  STG.E.U8 desc[UR6][R2.64], R7 ;  /* 0x0000000702007986 */ /* 0x000fe8000c101106 */
[----:B------:R-:W-:Y:S01]  /*0650*/  STG.E.U8 desc[UR6][R4.64], R0 ;  /* 0x0000000004007986 */ /* 0x000fe2000c101106 */
[----:B------:R-:W-:Y:S05]  /*0660*/  EXIT ;  /* 0x000000000000794d */ /* 0x000fea0003800000 */
.L_x_0:
[----:B------:R-:W0:Y:S01]  /*0670*/  LDCU.64 UR8, c[0x0][0x388] ;  /* 0x00007100ff0877ac */ /* 0x000e220008000a00 */
[----:B------:R-:W-:Y:S01]  /*0680*/  IMAD.MOV.U32 R0, RZ, RZ, 0xff ;  /* 0x000000ffff007424 */ /* 0x000fe200078e00ff */
[----:B------:R-:W-:Y:S01]  /*0690*/  USHF.R.S32.HI UR5, URZ, 0x1f, UR4 ;  /* 0x0000001fff057899 */ /* 0x000fe20008011404 */
[----:B0-----:R-:W-:-:S04]  /*06a0*/  IADD3 R2, P0, PT, R9, UR8, RZ ;  /* 0x0000000809027c10 */ /* 0x001fc8000ff1e0ff */
[----:B------:R-:W-:Y:S02]  /*06b0*/  LEA.HI.X.SX32 R3, R9, UR9, 0x1, P0 ;  /* 0x0000000909037c11 */ /* 0x000fe400080f0eff */
[----:B------:R-:W-:-:S03]  /*06c0*/  IADD3 R6, P0, PT, R2, UR4, RZ ;  /* 0x0000000402067c10 */ /* 0x000fc6000ff1e0ff */
[----:B------:R-:W-:Y:S01]  /*06d0*/  STG.E.U8 desc[UR6][R2.64], RZ ;  /* 0x000000ff02007986 */ /* 0x000fe2000c101106 */
[----:B------:R-:W-:Y:S02]  /*06e0*/  IADD3.X R7, PT, PT, R3, UR5, RZ, P0, !PT ;  /* 0x0000000503077c10 */ /* 0x000fe400087fe4ff */
[----:B------:R-:W-:-:S03]  /*06f0*/  IADD3 R8, P0, PT, R6, UR4, RZ ;  /* 0x0000000406087c10 */ /* 0x000fc6000ff1e0ff */
[----:B------:R-:W-:Y:S01]  /*0700*/  STG.E.U8 desc[UR6][R6.64], RZ ;  /* 0x000000ff06007986 */ /* 0x000fe2000c101106 */
[----:B------:R-:W-:Y:S02]  /*0710*/  IADD3.X R9, PT, PT, R7, UR5, RZ, P0, !PT ;  /* 0x0000000507097c10 */ /* 0x000fe400087fe4ff */
[----:B------:R-:W-:-:S03]  /*0720*/  IADD3 R4, P0, PT, R8, UR4, RZ ;  /* 0x0000000408047c10 */ /* 0x000fc6000ff1e0ff */
[----:B------:R-:W-:Y:S01]  /*0730*/  STG.E.U8 desc[UR6][R8.64], RZ ;  /* 0x000000ff08007986 */ /* 0x000fe2000c101106 */
[----:B------:R-:W-:-:S05]  /*0740*/  IADD3.X R5, PT, PT, R9, UR5, RZ, P0, !PT ;  /* 0x0000000509057c10 */ /* 0x000fca00087fe4ff */
[----:B------:R-:W-:Y:S01]  /*0750*/  STG.E.U8 desc[UR6][R4.64], R0 ;  /* 0x0000000004007986 */ /* 0x000fe2000c101106 */
[----:B------:R-:W-:Y:S05]  /*0760*/  EXIT ;  /* 0x000000000000794d */ /* 0x000fea0003800000 */
.L_x_1:
[----:B------:R-:W-:-:S00]  /*0770*/  BRA `(.L_x_1) ;  /* 0xfffffffc00fc7947 */ /* 0x000fc0000383ffff */
[----:B------:R-:W-:-:S00]  /*0780*/  NOP ;  /* 0x0000000000007918 */ /* 0x000fc00000000000 */
[----:B------:R-:W-:-:S00]  /*0790*/  NOP ;  /* 0x0000000000007918 */ /* 0x000fc00000000000 */
[----:B------:R-:W-:-:S00]  /*07a0*/  NOP ;  /* 0x0000000000007918 */ /* 0x000fc00000000000 */
[----:B------:R-:W-:-:S00]  /*07b0*/  NOP ;  /* 0x0000000000007918 */ /* 0x000fc00000000000 */
[----:B------:R-:W-:-:S00]  /*07c0*/  NOP ;  /* 0x0000000000007918 */ /* 0x000fc00000000000 */
[----:B------:R-:W-:-:S00]  /*07d0*/  NOP ;  /* 0x0000000000007918 */ /* 0x000fc00000000000 */
[----:B------:R-:W-:-:S00]  /*07e0*/  NOP ;  /* 0x0000000000007918 */ /* 0x000fc00000000000 */
[----:B------:R-:W-:-:S00]  /*07f0*/  NOP ;  /* 0x0000000000007918 */ /* 0x000fc00000000000 */
.L_x_2:


//--------------------- .nv.shared.reserved.0     --------------------------
	.section	.nv.shared.reserved.0,"aw",@nobits
	.weak		__nv_reservedSMEM_offset_0_alias
	.size		__nv_reservedSMEM_offset_0_alias, 0, 64
	.other		__nv_reservedSMEM_offset_0_alias,@"STO_CUDA_RESERVED_SHARED STV_DEFAULT"
__nv_reservedSMEM_offset_0_alias:
	.zero		0
	.zero		64


//--------------------- .nv.constant0._Z9drawAccumPjPhiiPi --------------------------
	.section	.nv.constant0._Z9drawAccumPjPhiiPi,"a",@progbits
	.sectionflags	@""
	.align	4
.nv.constant0._Z9drawAccumPjPhiiPi:
	.zero		928


//--------------------- SYMBOLS --------------------------

	.type		.nv.reservedSmem.offset0,@object
	.size		.nv.reservedSmem.offset0,0x4
